//
// Generated by NVIDIA NVVM Compiler
//
// Compiler Build ID: CL-36424714
// Cuda compilation tools, release 13.0, V13.0.88
// Based on NVVM 20.0.0
//

.version 9.0
.target sm_100
.address_size 64

	// .globl	_Z9matrixAddPKfS0_Pfii

.visible .entry _Z9matrixAddPKfS0_Pfii(
	.param .u64 .ptr .align 1 _Z9matrixAddPKfS0_Pfii_param_0,
	.param .u64 .ptr .align 1 _Z9matrixAddPKfS0_Pfii_param_1,
	.param .u64 .ptr .align 1 _Z9matrixAddPKfS0_Pfii_param_2,
	.param .u32 _Z9matrixAddPKfS0_Pfii_param_3,
	.param .u32 _Z9matrixAddPKfS0_Pfii_param_4
)
{
	.reg .pred 	%p<4>;
	.reg .b32 	%r<14>;
	.reg .b32 	%f<4>;
	.reg .b64 	%rd<11>;

	ld.param.u64 	%rd1, [_Z9matrixAddPKfS0_Pfii_param_0];
	ld.param.u64 	%rd2, [_Z9matrixAddPKfS0_Pfii_param_1];
	ld.param.u64 	%rd3, [_Z9matrixAddPKfS0_Pfii_param_2];
	ld.param.u32 	%r3, [_Z9matrixAddPKfS0_Pfii_param_3];
	ld.param.u32 	%r4, [_Z9matrixAddPKfS0_Pfii_param_4];
	mov.u32 	%r6, %ctaid.x;
	mov.u32 	%r7, %ntid.x;
	mov.u32 	%r8, %tid.x;
	mad.lo.s32 	%r1, %r6, %r7, %r8;
	mov.u32 	%r9, %ctaid.y;
	mov.u32 	%r10, %ntid.y;
	mov.u32 	%r11, %tid.y;
	mad.lo.s32 	%r12, %r9, %r10, %r11;
	setp.ge.s32 	%p1, %r1, %r3;
	setp.ge.s32 	%p2, %r12, %r4;
	or.pred  	%p3, %p1, %p2;
	@%p3 bra 	$L__BB0_2;
	cvta.to.global.u64 	%rd4, %rd1;
	cvta.to.global.u64 	%rd5, %rd2;
	cvta.to.global.u64 	%rd6, %rd3;
	mad.lo.s32 	%r13, %r3, %r12, %r1;
	mul.wide.s32 	%rd7, %r13, 4;
	add.s64 	%rd8, %rd4, %rd7;
	ld.global.f32 	%f1, [%rd8];
	add.s64 	%rd9, %rd5, %rd7;
	ld.global.f32 	%f2, [%rd9];
	add.f32 	%f3, %f1, %f2;
	add.s64 	%rd10, %rd6, %rd7;
	st.global.f32 	[%rd10], %f3;
$L__BB0_2:
	ret;

}


// ===== COMPILED SASS (sm_100) =====

	.target	sm_100

	.elftype	@"ET_EXEC"


//--------------------- .note.nv.tkinfo           --------------------------
	.section	.note.nv.tkinfo,"",@"SHT_NOTE"
	.sectionflags	@"SHF_NOTE_NV_TKINFO"
	.tkinfo
        /*0018*/ 	.word	0x00000002
        /*0030*/ 	.string	""
        /*0030*/ 	.string	"ptxas"
        /*0030*/ 	.string	"Cuda compilation tools, release 13.0, V13.0.88"
        /*0030*/ 	.string	"Build cuda_13.0.r13.0/compiler.36424714_0"
        /*0030*/ 	.string	"-arch sm_100 -m 64 "



//--------------------- .note.nv.cuinfo           --------------------------
	.section	.note.nv.cuinfo,"",@"SHT_NOTE"
	.sectionflags	@"SHF_NOTE_NV_CUINFO"
        /*0018*/ 	.short	0x0002
        /*001a*/ 	.short	0x0064
        /*001c*/ 	.short	0x0082
	.zero		2


//--------------------- .nv.info                  --------------------------
	.section	.nv.info,"",@"SHT_CUDA_INFO"
	.align	4


	//----- nvinfo : EIATTR_REGCOUNT
	.align		4
        /*0000*/ 	.byte	0x04, 0x2f
        /*0002*/ 	.short	(.L_1 - .L_0)
	.align		4
.L_0:
        /*0004*/ 	.word	index@(_Z9matrixAddPKfS0_Pfii)
        /*0008*/ 	.word	0x0000000c


	//----- nvinfo : EIATTR_FRAME_SIZE
	.align		4
.L_1:
        /*000c*/ 	.byte	0x04, 0x11
        /*000e*/ 	.short	(.L_3 - .L_2)
	.align		4
.L_2:
        /*0010*/ 	.word	index@(_Z9matrixAddPKfS0_Pfii)
        /*0014*/ 	.word	0x00000000


	//----- nvinfo : EIATTR_MIN_STACK_SIZE
	.align		4
.L_3:
        /*0018*/ 	.byte	0x04, 0x12
        /*001a*/ 	.short	(.L_5 - .L_4)
	.align		4
.L_4:
        /*001c*/ 	.word	index@(_Z9matrixAddPKfS0_Pfii)
        /*0020*/ 	.word	0x00000000
.L_5:


//--------------------- .nv.compat                --------------------------
	.section	.nv.compat,"",@"SHT_CUDA_COMPAT_INFO"
	.align	4
        /*0000*/ 	.byte	0x02, 0x09, 0x00, 0x00, 0x02, 0x02, 0x01, 0x00, 0x02, 0x05, 0x05, 0x00, 0x03, 0x07, 0x01, 0x01
        /*0010*/ 	.byte	0x02, 0x03, 0x00, 0x00, 0x02, 0x06, 0x01, 0x00, 0x04, 0x0b, 0x08, 0x00, 0x09, 0x00, 0x00, 0x00
        /*0020*/ 	.byte	0x00, 0x00, 0x00, 0x00


//--------------------- .nv.info._Z9matrixAddPKfS0_Pfii --------------------------
	.section	.nv.info._Z9matrixAddPKfS0_Pfii,"",@"SHT_CUDA_INFO"
	.sectionflags	@""
	.align	4


	//----- nvinfo : EIATTR_CUDA_API_VERSION
	.align		4
        /*0000*/ 	.byte	0x04, 0x37
        /*0002*/ 	.short	(.L_7 - .L_6)
.L_6:
        /*0004*/ 	.word	0x00000082


	//----- nvinfo : EIATTR_KPARAM_INFO
	.align		4
.L_7:
        /*0008*/ 	.byte	0x04, 0x17
        /*000a*/ 	.short	(.L_9 - .L_8)
.L_8:
        /*000c*/ 	.word	0x00000000
        /*0010*/ 	.short	0x0004
        /*0012*/ 	.short	0x001c
        /*0014*/ 	.byte	0x00, 0xf0, 0x11, 0x00


	//----- nvinfo : EIATTR_KPARAM_INFO
	.align		4
.L_9:
        /*0018*/ 	.byte	0x04, 0x17
        /*001a*/ 	.short	(.L_11 - .L_10)
.L_10:
        /*001c*/ 	.word	0x00000000
        /*0020*/ 	.short	0x0003
        /*0022*/ 	.short	0x0018
        /*0024*/ 	.byte	0x00, 0xf0, 0x11, 0x00


	//----- nvinfo : EIATTR_KPARAM_INFO
	.align		4
.L_11:
        /*0028*/ 	.byte	0x04, 0x17
        /*002a*/ 	.short	(.L_13 - .L_12)
.L_12:
        /*002c*/ 	.word	0x00000000
        /*0030*/ 	.short	0x0002
        /*0032*/ 	.short	0x0010
        /*0034*/ 	.byte	0x00, 0xf5, 0x21, 0x00


	//----- nvinfo : EIATTR_KPARAM_INFO
	.align		4
.L_13:
        /*0038*/ 	.byte	0x04, 0x17
        /*003a*/ 	.short	(.L_15 - .L_14)
.L_14:
        /*003c*/ 	.word	0x00000000
        /*0040*/ 	.short	0x0001
        /*0042*/ 	.short	0x0008
        /*0044*/ 	.byte	0x00, 0xf5, 0x21, 0x00


	//----- nvinfo : EIATTR_KPARAM_INFO
	.align		4
.L_15:
        /*0048*/ 	.byte	0x04, 0x17
        /*004a*/ 	.short	(.L_17 - .L_16)
.L_16:
        /*004c*/ 	.word	0x00000000
        /*0050*/ 	.short	0x0000
        /*0052*/ 	.short	0x0000
        /*0054*/ 	.byte	0x00, 0xf5, 0x21, 0x00


	//----- nvinfo : EIATTR_SPARSE_MMA_MASK
	.align		4
.L_17:
        /*0058*/ 	.byte	0x03, 0x50
        /*005a*/ 	.short	0x0000


	//----- nvinfo : EIATTR_MAXREG_COUNT
	.align		4
        /*005c*/ 	.byte	0x03, 0x1b
        /*005e*/ 	.short	0x00ff


	//----- nvinfo : EIATTR_MERCURY_ISA_VERSION
	.align		4
        /*0060*/ 	.byte	0x03, 0x5f
        /*0062*/ 	.short	0x0101


	//----- nvinfo : EIATTR_VRC_CTA_INIT_COUNT
	.align		4
        /*0064*/ 	.byte	0x02, 0x4a
	.zero		1
	.zero		1


	//----- nvinfo : EIATTR_EXIT_INSTR_OFFSETS
	.align		4
        /*0068*/ 	.byte	0x04, 0x1c
        /*006a*/ 	.short	(.L_19 - .L_18)


	//   ....[0]....
.L_18:
        /*006c*/ 	.word	0x000000c0


	//   ....[1]....
        /*0070*/ 	.word	0x00000190


	//----- nvinfo : EIATTR_CBANK_PARAM_SIZE
	.align		4
.L_19:
        /*0074*/ 	.byte	0x03, 0x19
        /*0076*/ 	.short	0x0020


	//----- nvinfo : EIATTR_PARAM_CBANK
	.align		4
        /*0078*/ 	.byte	0x04, 0x0a
        /*007a*/ 	.short	(.L_21 - .L_20)
	.align		4
.L_20:
        /*007c*/ 	.word	index@(.nv.constant0._Z9matrixAddPKfS0_Pfii)
        /*0080*/ 	.short	0x0380
        /*0082*/ 	.short	0x0020


	//----- nvinfo : EIATTR_SW_WAR
	.align		4
.L_21:
        /*0084*/ 	.byte	0x04, 0x36
        /*0086*/ 	.short	(.L_23 - .L_22)
.L_22:
        /*0088*/ 	.word	0x00000008
.L_23:


//--------------------- .nv.callgraph             --------------------------
	.section	.nv.callgraph,"",@"SHT_CUDA_CALLGRAPH"
	.align	4
	.sectionentsize	8
	.align		4
        /*0000*/ 	.word	0x00000000
	.align		4
        /*0004*/ 	.word	0xffffffff
	.align		4
        /*0008*/ 	.word	0x00000000
	.align		4
        /*000c*/ 	.word	0xfffffffe
	.align		4
        /*0010*/ 	.word	0x00000000
	.align		4
        /*0014*/ 	.word	0xfffffffd
	.align		4
        /*0018*/ 	.word	0x00000000
	.align		4
        /*001c*/ 	.word	0xfffffffc


//--------------------- .text._Z9matrixAddPKfS0_Pfii --------------------------
	.section	.text._Z9matrixAddPKfS0_Pfii,"ax",@progbits
	.align	128
        .global         _Z9matrixAddPKfS0_Pfii
        .type           _Z9matrixAddPKfS0_Pfii,@function
        .size           _Z9matrixAddPKfS0_Pfii,(.L_x_1 - _Z9matrixAddPKfS0_Pfii)
        .other          _Z9matrixAddPKfS0_Pfii,@"STO_CUDA_ENTRY STV_DEFAULT"
_Z9matrixAddPKfS0_Pfii:
.text._Z9matrixAddPKfS0_Pfii:
[----:B------:R-:W-:Y:S01]  /*0000*/  LDC R1, c[0x0][0x37c] ;  /* 0x0000df00ff017b82 */ /* 0x000fe20000000800 */
[----:B------:R-:W0:Y:S07]  /*0010*/  S2R R2, SR_TID.Y ;  /* 0x0000000000027919 */ /* 0x000e2e0000002200 */
[----:B------:R-:W1:Y:S01]  /*0020*/  LDC R0, c[0x0][0x360] ;  /* 0x0000d800ff007b82 */ /* 0x000e620000000800 */
[----:B------:R-:W2:Y:S01]  /*0030*/  LDCU.64 UR6, c[0x0][0x398] ;  /* 0x00007300ff0677ac */ /* 0x000ea20008000a00 */
[----:B------:R-:W1:Y:S06]  /*0040*/  S2R R3, SR_TID.X ;  /* 0x0000000000037919 */ /* 0x000e6c0000002100 */
[----:B------:R-:W0:Y:S08]  /*0050*/  S2UR UR5, SR_CTAID.Y ;  /* 0x00000000000579c3 */ /* 0x000e300000002600 */
[----:B------:R-:W0:Y:S08]  /*0060*/  LDC R7, c[0x0][0x364] ;  /* 0x0000d900ff077b82 */ /* 0x000e300000000800 */
[----:B------:R-:W1:Y:S01]  /*0070*/  S2UR UR4, SR_CTAID.X ;  /* 0x00000000000479c3 */ /* 0x000e620000002500 */
[----:B0-----:R-:W-:-:S05]  /*0080*/  IMAD R7, R7, UR5, R2 ;  /* 0x0000000507077c24 */ /* 0x001fca000f8e0202 */
[----:B--2---:R-:W-:Y:S01]  /*0090*/  ISETP.GE.AND P0, PT, R7, UR7, PT ;  /* 0x0000000707007c0c */ /* 0x004fe2000bf06270 */
[----:B-1----:R-:W-:-:S05]  /*00a0*/  IMAD R0, R0, UR4, R3 ;  /* 0x0000000400007c24 */ /* 0x002fca000f8e0203 */
[----:B------:R-:W-:-:S13]  /*00b0*/  ISETP.GE.OR P0, PT, R0, UR6, P0 ;  /* 0x0000000600007c0c */ /* 0x000fda0008706670 */
[----:B------:R-:W-:Y:S05]  /*00c0*/  @P0 EXIT ;  /* 0x000000000000094d */ /* 0x000fea0003800000 */
[----:B------:R-:W0:Y:S01]  /*00d0*/  LDC.64 R2, c[0x0][0x380] ;  /* 0x0000e000ff027b82 */ /* 0x000e220000000a00 */
[----:B------:R-:W1:Y:S01]  /*00e0*/  LDCU.64 UR4, c[0x0][0x358] ;  /* 0x00006b00ff0477ac */ /* 0x000e620008000a00 */
[----:B------:R-:W-:-:S06]  /*00f0*/  IMAD R9, R7, UR6, R0 ;  /* 0x0000000607097c24 */ /* 0x000fcc000f8e0200 */
[----:B------:R-:W2:Y:S08]  /*0100*/  LDC.64 R4, c[0x0][0x388] ;  /* 0x0000e200ff047b82 */ /* 0x000eb00000000a00 */
[----:B------:R-:W3:Y:S01]  /*0110*/  LDC.64 R6, c[0x0][0x390] ;  /* 0x0000e400ff067b82 */ /* 0x000ee20000000a00 */
[----:B0-----:R-:W-:-:S06]  /*0120*/  IMAD.WIDE R2, R9, 0x4, R2 ;  /* 0x0000000409027825 */ /* 0x001fcc00078e0202 */
[----:B-1----:R-:W4:Y:S01]  /*0130*/  LDG.E R2, desc[UR4][R2.64] ;  /* 0x0000000402027981 */ /* 0x002f22000c1e1900 */
[----:B--2---:R-:W-:-:S06]  /*0140*/  IMAD.WIDE R4, R9, 0x4, R4 ;  /* 0x0000000409047825 */ /* 0x004fcc00078e0204 */
[----:B------:R-:W4:Y:S01]  /*0150*/  LDG.E R5, desc[UR4][R4.64] ;  /* 0x0000000404057981 */ /* 0x000f22000c1e1900 */
[----:B---3--:R-:W-:-:S04]  /*0160*/  IMAD.WIDE R6, R9, 0x4, R6 ;  /* 0x0000000409067825 */ /* 0x008fc800078e0206 */
[----:B----4-:R-:W-:-:S05]  /*0170*/  FADD R9, R2, R5 ;  /* 0x0000000502097221 */ /* 0x010fca0000000000 */
[----:B------:R-:W-:Y:S01]  /*0180*/  STG.E desc[UR4][R6.64], R9 ;  /* 0x0000000906007986 */ /* 0x000fe2000c101904 */
[----:B------:R-:W-:Y:S05]  /*0190*/  EXIT ;  /* 0x000000000000794d */ /* 0x000fea0003800000 */
.L_x_0:
[----:B------:R-:W-:-:S00]  /*01a0*/  BRA `(.L_x_0) ;  /* 0xfffffffc00fc7947 */ /* 0x000fc0000383ffff */
[----:B------:R-:W-:-:S00]  /*01b0*/  NOP ;  /* 0x0000000000007918 */ /* 0x000fc00000000000 */
        /* <DEDUP_REMOVED lines=12> */
.L_x_1:


//--------------------- .nv.shared.reserved.0     --------------------------
	.section	.nv.shared.reserved.0,"aw",@nobits
	.weak		__nv_reservedSMEM_offset_0_alias
	.size		__nv_reservedSMEM_offset_0_alias, 0, 64
	.other		__nv_reservedSMEM_offset_0_alias,@"STO_CUDA_RESERVED_SHARED STV_DEFAULT"
__nv_reservedSMEM_offset_0_alias:
	.zero		0
	.zero		64


//--------------------- .nv.constant0._Z9matrixAddPKfS0_Pfii --------------------------
	.section	.nv.constant0._Z9matrixAddPKfS0_Pfii,"a",@progbits
	.sectionflags	@""
	.align	4
.nv.constant0._Z9matrixAddPKfS0_Pfii:
	.zero		928


//--------------------- SYMBOLS --------------------------

	.type		.nv.reservedSmem.offset0,@object
	.size		.nv.reservedSmem.offset0,0x4
